//
// Generated by NVIDIA NVVM Compiler
//
// Compiler Build ID: CL-36424714
// Cuda compilation tools, release 13.0, V13.0.88
// Based on NVVM 20.0.0
//

.version 9.0
.target sm_100
.address_size 64

	// .globl	_Z12simpleKernelv
.extern .func  (.param .b32 func_retval0) vprintf
(
	.param .b64 vprintf_param_0,
	.param .b64 vprintf_param_1
)
;
.global .align 1 .b8 $str[10] = {37, 100, 33, 32, 61, 32, 37, 100, 10};

.visible .entry _Z12simpleKernelv()
{
	.local .align 8 .b8 	__local_depot0[8];
	.reg .b64 	%SP;
	.reg .b64 	%SPL;
	.reg .pred 	%p<5>;
	.reg .b32 	%r<45>;
	.reg .b64 	%rd<5>;

	mov.u64 	%SPL, __local_depot0;
	cvta.local.u64 	%SP, %SPL;
	mov.u32 	%r24, %tid.x;
	add.s32 	%r1, %r24, 1;
	and.b32  	%r2, %r1, 3;
	setp.lt.u32 	%p1, %r24, 3;
	mov.b32 	%r42, 1;
	mov.u32 	%r44, %r42;
	@%p1 bra 	$L__BB0_4;
	and.b32  	%r27, %r1, 2044;
	neg.s32 	%r35, %r27;
	mov.b32 	%r44, 1;
	mov.b32 	%r36, 2;
$L__BB0_2:
	add.s32 	%r28, %r36, -1;
	mul.lo.s32 	%r29, %r28, %r44;
	add.s32 	%r30, %r36, 2;
	mul.lo.s32 	%r31, %r36, %r29;
	mad.lo.s32 	%r32, %r31, %r36, %r31;
	mul.lo.s32 	%r44, %r30, %r32;
	add.s32 	%r36, %r36, 4;
	add.s32 	%r35, %r35, 4;
	setp.ne.s32 	%p2, %r35, 0;
	@%p2 bra 	$L__BB0_2;
	add.s32 	%r42, %r36, -1;
$L__BB0_4:
	setp.eq.s32 	%p3, %r2, 0;
	@%p3 bra 	$L__BB0_7;
	neg.s32 	%r41, %r2;
$L__BB0_6:
	.pragma "nounroll";
	mul.lo.s32 	%r44, %r42, %r44;
	add.s32 	%r42, %r42, 1;
	add.s32 	%r41, %r41, 1;
	setp.ne.s32 	%p4, %r41, 0;
	@%p4 bra 	$L__BB0_6;
$L__BB0_7:
	add.u64 	%rd1, %SP, 0;
	add.u64 	%rd2, %SPL, 0;
	st.local.v2.u32 	[%rd2], {%r1, %r44};
	mov.u64 	%rd3, $str;
	cvta.global.u64 	%rd4, %rd3;
	{ // callseq 0, 0
	.param .b64 param0;
	st.param.b64 	[param0], %rd4;
	.param .b64 param1;
	st.param.b64 	[param1], %rd1;
	.param .b32 retval0;
	call.uni (retval0), 
	vprintf, 
	(
	param0, 
	param1
	);
	ld.param.b32 	%r33, [retval0];
	} // callseq 0
	ret;

}


// ===== COMPILED SASS (sm_100) =====

	.target	sm_100

	.elftype	@"ET_EXEC"


//--------------------- .note.nv.tkinfo           --------------------------
	.section	.note.nv.tkinfo,"",@"SHT_NOTE"
	.sectionflags	@"SHF_NOTE_NV_TKINFO"
	.tkinfo
        /*0018*/ 	.word	0x00000002
        /*0030*/ 	.string	""
        /*0030*/ 	.string	"ptxas"
        /*0030*/ 	.string	"Cuda compilation tools, release 13.0, V13.0.88"
        /*0030*/ 	.string	"Build cuda_13.0.r13.0/compiler.36424714_0"
        /*0030*/ 	.string	"-arch sm_100 -m 64 "



//--------------------- .note.nv.cuinfo           --------------------------
	.section	.note.nv.cuinfo,"",@"SHT_NOTE"
	.sectionflags	@"SHF_NOTE_NV_CUINFO"
        /*0018*/ 	.short	0x0002
        /*001a*/ 	.short	0x0064
        /*001c*/ 	.short	0x0082
	.zero		2


//--------------------- .nv.info                  --------------------------
	.section	.nv.info,"",@"SHT_CUDA_INFO"
	.align	4


	//----- nvinfo : EIATTR_REGCOUNT
	.align		4
        /*0000*/ 	.byte	0x04, 0x2f
        /*0002*/ 	.short	(.L_2 - .L_1)
	.align		4
.L_1:
        /*0004*/ 	.word	index@(_Z12simpleKernelv)
        /*0008*/ 	.word	0x00000018


	//----- nvinfo : EIATTR_FRAME_SIZE
	.align		4
.L_2:
        /*000c*/ 	.byte	0x04, 0x11
        /*000e*/ 	.short	(.L_4 - .L_3)
	.align		4
.L_3:
        /*0010*/ 	.word	index@(_Z12simpleKernelv)
        /*0014*/ 	.word	0x00000008


	//----- nvinfo : EIATTR_MIN_STACK_SIZE
	.align		4
.L_4:
        /*0018*/ 	.byte	0x04, 0x12
        /*001a*/ 	.short	(.L_6 - .L_5)
	.align		4
.L_5:
        /*001c*/ 	.word	index@(_Z12simpleKernelv)
        /*0020*/ 	.word	0x00000008
.L_6:


//--------------------- .nv.compat                --------------------------
	.section	.nv.compat,"",@"SHT_CUDA_COMPAT_INFO"
	.align	4
        /*0000*/ 	.byte	0x02, 0x09, 0x00, 0x00, 0x02, 0x02, 0x01, 0x00, 0x02, 0x05, 0x05, 0x00, 0x03, 0x07, 0x01, 0x01
        /*0010*/ 	.byte	0x02, 0x03, 0x00, 0x00, 0x02, 0x06, 0x01, 0x00, 0x04, 0x0b, 0x08, 0x00, 0x09, 0x00, 0x00, 0x00
        /*0020*/ 	.byte	0x00, 0x00, 0x00, 0x00


//--------------------- .nv.info._Z12simpleKernelv --------------------------
	.section	.nv.info._Z12simpleKernelv,"",@"SHT_CUDA_INFO"
	.sectionflags	@""
	.align	4


	//----- nvinfo : EIATTR_CUDA_API_VERSION
	.align		4
        /*0000*/ 	.byte	0x04, 0x37
        /*0002*/ 	.short	(.L_8 - .L_7)
.L_7:
        /*0004*/ 	.word	0x00000082


	//----- nvinfo : EIATTR_SPARSE_MMA_MASK
	.align		4
.L_8:
        /*0008*/ 	.byte	0x03, 0x50
        /*000a*/ 	.short	0x0000


	//----- nvinfo : EIATTR_MAXREG_COUNT
	.align		4
        /*000c*/ 	.byte	0x03, 0x1b
        /*000e*/ 	.short	0x00ff


	//----- nvinfo : EIATTR_EXTERNS
	.align		4
        /*0010*/ 	.byte	0x04, 0x0f
        /*0012*/ 	.short	(.L_10 - .L_9)


	//   ....[0]....
	.align		4
.L_9:
        /*0014*/ 	.word	index@(vprintf)


	//----- nvinfo : EIATTR_MERCURY_ISA_VERSION
	.align		4
.L_10:
        /*0018*/ 	.byte	0x03, 0x5f
        /*001a*/ 	.short	0x0101


	//----- nvinfo : EIATTR_VRC_CTA_INIT_COUNT
	.align		4
        /*001c*/ 	.byte	0x02, 0x4a
	.zero		1
	.zero		1


	//----- nvinfo : EIATTR_SYSCALL_OFFSETS
	.align		4
        /*0020*/ 	.byte	0x04, 0x46
        /*0022*/ 	.short	(.L_12 - .L_11)


	//   ....[0]....
.L_11:
        /*0024*/ 	.word	0x00000700


	//----- nvinfo : EIATTR_EXIT_INSTR_OFFSETS
	.align		4
.L_12:
        /*0028*/ 	.byte	0x04, 0x1c
        /*002a*/ 	.short	(.L_14 - .L_13)


	//   ....[0]....
.L_13:
        /*002c*/ 	.word	0x00000710


	//----- nvinfo : EIATTR_CRS_STACK_SIZE
	.align		4
.L_14:
        /*0030*/ 	.byte	0x04, 0x1e
        /*0032*/ 	.short	(.L_16 - .L_15)
.L_15:
        /*0034*/ 	.word	0x00000000


	//----- nvinfo : EIATTR_SW_WAR
	.align		4
.L_16:
        /*0038*/ 	.byte	0x04, 0x36
        /*003a*/ 	.short	(.L_18 - .L_17)
.L_17:
        /*003c*/ 	.word	0x00000008
.L_18:


//--------------------- .nv.callgraph             --------------------------
	.section	.nv.callgraph,"",@"SHT_CUDA_CALLGRAPH"
	.align	4
	.sectionentsize	8
	.align		4
        /*0000*/ 	.word	0x00000000
	.align		4
        /*0004*/ 	.word	0xffffffff
	.align		4
        /*0008*/ 	.word	index@(_Z12simpleKernelv)
	.align		4
        /*000c*/ 	.word	index@(vprintf)
	.align		4
        /*0010*/ 	.word	0x00000000
	.align		4
        /*0014*/ 	.word	0xfffffffe
	.align		4
        /*0018*/ 	.word	0x00000000
	.align		4
        /*001c*/ 	.word	0xfffffffd
	.align		4
        /*0020*/ 	.word	0x00000000
	.align		4
        /*0024*/ 	.word	0xfffffffc


//--------------------- .nv.constant4             --------------------------
	.section	.nv.constant4,"a",@progbits
	.align	8
	.align		8
.nv.constant4:
        /*0000*/ 	.dword	vprintf
	.align		8
        /*0008*/ 	.dword	$str


//--------------------- .text._Z12simpleKernelv   --------------------------
	.section	.text._Z12simpleKernelv,"ax",@progbits
	.align	128
        .global         _Z12simpleKernelv
        .type           _Z12simpleKernelv,@function
        .size           _Z12simpleKernelv,(.L_x_15 - _Z12simpleKernelv)
        .other          _Z12simpleKernelv,@"STO_CUDA_ENTRY STV_DEFAULT"
_Z12simpleKernelv:
.text._Z12simpleKernelv:
[----:B------:R-:W0:Y:S01]  /*0000*/  LDC R1, c[0x0][0x37c] ;  /* 0x0000df00ff017b82 */ /* 0x000e220000000800 */
[----:B------:R-:W1:Y:S01]  /*0010*/  S2R R2, SR_TID.X ;  /* 0x0000000000027919 */ /* 0x000e620000002100 */
[----:B------:R-:W2:Y:S01]  /*0020*/  LDCU UR4, c[0x0][0x2f8] ;  /* 0x00005f00ff0477ac */ /* 0x000ea20008000800 */
[----:B0-----:R-:W-:Y:S01]  /*0030*/  IADD3 R1, PT, PT, R1, -0x8, RZ ;  /* 0xfffffff801017810 */ /* 0x001fe20007ffe0ff */
[----:B------:R-:W-:Y:S01]  /*0040*/  BSSY.RECONVERGENT B1, `(.L_x_0) ;  /* 0x000005a000017945 */ /* 0x000fe20003800200 */
[----:B------:R-:W-:Y:S01]  /*0050*/  HFMA2 R8, -RZ, RZ, 0, 5.9604644775390625e-08 ;  /* 0x00000001ff087431 */ /* 0x000fe200000001ff */
[----:B------:R-:W0:Y:S01]  /*0060*/  LDCU UR5, c[0x0][0x2fc] ;  /* 0x00005f80ff0577ac */ /* 0x000e220008000800 */
[----:B------:R-:W-:Y:S01]  /*0070*/  IMAD.MOV.U32 R3, RZ, RZ, 0x1 ;  /* 0x00000001ff037424 */ /* 0x000fe200078e00ff */
[----:B--2---:R-:W-:-:S04]  /*0080*/  IADD3 R6, P1, PT, R1, UR4, RZ ;  /* 0x0000000401067c10 */ /* 0x004fc8000ff3e0ff */
[----:B0-----:R-:W-:Y:S02]  /*0090*/  IADD3.X R7, PT, PT, RZ, UR5, RZ, P1, !PT ;  /* 0x00000005ff077c10 */ /* 0x001fe40008ffe4ff */
[C---:B-1----:R-:W-:Y:S01]  /*00a0*/  ISETP.GE.U32.AND P0, PT, R2.reuse, 0x3, PT ;  /* 0x000000030200780c */ /* 0x042fe20003f06070 */
[----:B------:R-:W-:-:S05]  /*00b0*/  VIADD R2, R2, 0x1 ;  /* 0x0000000102027836 */ /* 0x000fca0000000000 */
[----:B------:R-:W-:-:S07]  /*00c0*/  LOP3.LUT R4, R2, 0x3, RZ, 0xc0, !PT ;  /* 0x0000000302047812 */ /* 0x000fce00078ec0ff */
[----:B------:R-:W-:Y:S05]  /*00d0*/  @!P0 BRA `(.L_x_1) ;  /* 0x0000000400408947 */ /* 0x000fea0003800000 */
[----:B------:R-:W-:Y:S01]  /*00e0*/  LOP3.LUT R0, R2, 0x7fc, RZ, 0xc0, !PT ;  /* 0x000007fc02007812 */ /* 0x000fe200078ec0ff */
[----:B------:R-:W-:Y:S01]  /*00f0*/  BSSY.RECONVERGENT B0, `(.L_x_2) ;  /* 0x000004d000007945 */ /* 0x000fe20003800200 */
[----:B------:R-:W-:Y:S01]  /*0100*/  MOV R5, 0x2 ;  /* 0x0000000200057802 */ /* 0x000fe20000000f00 */
[----:B------:R-:W-:Y:S02]  /*0110*/  IMAD.MOV.U32 R3, RZ, RZ, 0x1 ;  /* 0x00000001ff037424 */ /* 0x000fe400078e00ff */
[----:B------:R-:W-:-:S05]  /*0120*/  IMAD.MOV R0, RZ, RZ, -R0 ;  /* 0x000000ffff007224 */ /* 0x000fca00078e0a00 */
[----:B------:R-:W-:-:S13]  /*0130*/  ISETP.GE.AND P0, PT, R0, RZ, PT ;  /* 0x000000ff0000720c */ /* 0x000fda0003f06270 */
[----:B------:R-:W-:Y:S05]  /*0140*/  @P0 BRA `(.L_x_3) ;  /* 0x0000000000f40947 */ /* 0x000fea0003800000 */
[----:B------:R-:W-:Y:S01]  /*0150*/  IADD3 R8, PT, PT, -R0, RZ, RZ ;  /* 0x000000ff00087210 */ /* 0x000fe20007ffe1ff */
[----:B------:R-:W-:Y:S01]  /*0160*/  BSSY.RECONVERGENT B2, `(.L_x_4) ;  /* 0x0000024000027945 */ /* 0x000fe20003800200 */
[----:B------:R-:W-:Y:S02]  /*0170*/  PLOP3.LUT P0, PT, PT, PT, PT, 0x80, 0x8 ;  /* 0x000000000008781c */ /* 0x000fe40003f0f070 */
[----:B------:R-:W-:-:S13]  /*0180*/  ISETP.GT.AND P1, PT, R8, 0xc, PT ;  /* 0x0000000c0800780c */ /* 0x000fda0003f24270 */
[----:B------:R-:W-:Y:S05]  /*0190*/  @!P1 BRA `(.L_x_5) ;  /* 0x0000000000809947 */ /* 0x000fea0003800000 */
[----:B------:R-:W-:-:S13]  /*01a0*/  PLOP3.LUT P0, PT, PT, PT, PT, 0x8, 0x80 ;  /* 0x000000000080781c */ /* 0x000fda0003f0e170 */
.L_x_6:
[C---:B------:R-:W-:Y:S01]  /*01b0*/  IADD3 R8, PT, PT, R5.reuse, -0x1, RZ ;  /* 0xffffffff05087810 */ /* 0x040fe20007ffe0ff */
[----:B------:R-:W-:Y:S01]  /*01c0*/  VIADD R0, R0, 0x10 ;  /* 0x0000001000007836 */ /* 0x000fe20000000000 */
[----:B------:R-:W-:-:S03]  /*01d0*/  IADD3 R10, PT, PT, R5, 0x3, RZ ;  /* 0x00000003050a7810 */ /* 0x000fc60007ffe0ff */
[----:B------:R-:W-:Y:S01]  /*01e0*/  IMAD R8, R8, R3, RZ ;  /* 0x0000000308087224 */ /* 0x000fe200078e02ff */
[----:B------:R-:W-:Y:S01]  /*01f0*/  ISETP.GE.AND P1, PT, R0, -0xc, PT ;  /* 0xfffffff40000780c */ /* 0x000fe20003f26270 */
[----:B------:R-:W-:Y:S02]  /*0200*/  VIADD R3, R5, 0x2 ;  /* 0x0000000205037836 */ /* 0x000fe40000000000 */
[----:B------:R-:W-:-:S04]  /*0210*/  IMAD R8, R8, R5, RZ ;  /* 0x0000000508087224 */ /* 0x000fc800078e02ff */
[----:B------:R-:W-:-:S04]  /*0220*/  IMAD R8, R8, R5, R8 ;  /* 0x0000000508087224 */ /* 0x000fc800078e0208 */
[----:B------:R-:W-:Y:S01]  /*0230*/  IMAD R3, R3, R8, RZ ;  /* 0x0000000803037224 */ /* 0x000fe200078e02ff */
[----:B------:R-:W-:-:S03]  /*0240*/  IADD3 R8, PT, PT, R5, 0x4, RZ ;  /* 0x0000000405087810 */ /* 0x000fc60007ffe0ff */
[----:B------:R-:W-:Y:S01]  /*0250*/  IMAD R3, R3, R10, RZ ;  /* 0x0000000a03037224 */ /* 0x000fe200078e02ff */
[----:B------:R-:W-:-:S03]  /*0260*/  IADD3 R10, PT, PT, R5, 0x7, RZ ;  /* 0x00000007050a7810 */ /* 0x000fc60007ffe0ff */
[C---:B------:R-:W-:Y:S02]  /*0270*/  IMAD R9, R8.reuse, R3, RZ ;  /* 0x0000000308097224 */ /* 0x040fe400078e02ff */
[----:B------:R-:W-:Y:S02]  /*0280*/  VIADD R3, R5, 0x6 ;  /* 0x0000000605037836 */ /* 0x000fe40000000000 */
        /* <DEDUP_REMOVED lines=10> */
[----:B------:R-:W-:-:S04]  /*0330*/  IMAD R3, R3, R10, RZ ;  /* 0x0000000a03037224 */ /* 0x000fc800078e02ff */
[C---:B------:R-:W-:Y:S01]  /*0340*/  IMAD R9, R8.reuse, R3, RZ ;  /* 0x0000000308097224 */ /* 0x040fe200078e02ff */
[C---:B------:R-:W-:Y:S02]  /*0350*/  IADD3 R3, PT, PT, R5.reuse, 0xe, RZ ;  /* 0x0000000e05037810 */ /* 0x040fe40007ffe0ff */
[----:B------:R-:W-:Y:S01]  /*0360*/  IADD3 R5, PT, PT, R5, 0x10, RZ ;  /* 0x0000001005057810 */ /* 0x000fe20007ffe0ff */
[----:B------:R-:W-:-:S04]  /*0370*/  IMAD R8, R8, R9, R9 ;  /* 0x0000000908087224 */ /* 0x000fc800078e0209 */
[----:B------:R-:W-:Y:S01]  /*0380*/  IMAD R3, R3, R8, RZ ;  /* 0x0000000803037224 */ /* 0x000fe200078e02ff */
[----:B------:R-:W-:Y:S06]  /*0390*/  @!P1 BRA `(.L_x_6) ;  /* 0xfffffffc00849947 */ /* 0x000fec000383ffff */
.L_x_5:
[----:B------:R-:W-:Y:S05]  /*03a0*/  BSYNC.RECONVERGENT B2 ;  /* 0x0000000000027941 */ /* 0x000fea0003800200 */
.L_x_4:
[----:B------:R-:W-:Y:S01]  /*03b0*/  IMAD.MOV R8, RZ, RZ, -R0 ;  /* 0x000000ffff087224 */ /* 0x000fe200078e0a00 */
[----:B------:R-:W-:Y:S04]  /*03c0*/  BSSY.RECONVERGENT B2, `(.L_x_7) ;  /* 0x0000013000027945 */ /* 0x000fe80003800200 */
[----:B------:R-:W-:-:S13]  /*03d0*/  ISETP.GT.AND P1, PT, R8, 0x4, PT ;  /* 0x000000040800780c */ /* 0x000fda0003f24270 */
[----:B------:R-:W-:Y:S05]  /*03e0*/  @!P1 BRA `(.L_x_8) ;  /* 0x0000000000409947 */ /* 0x000fea0003800000 */
[C---:B------:R-:W-:Y:S01]  /*03f0*/  IADD3 R8, PT, PT, R5.reuse, -0x1, RZ ;  /* 0xffffffff05087810 */ /* 0x040fe20007ffe0ff */
[----:B------:R-:W-:Y:S01]  /*0400*/  VIADD R10, R5, 0x3 ;  /* 0x00000003050a7836 */ /* 0x000fe20000000000 */
[----:B------:R-:W-:Y:S01]  /*0410*/  PLOP3.LUT P0, PT, PT, PT, PT, 0x8, 0x80 ;  /* 0x000000000080781c */ /* 0x000fe20003f0e170 */
[----:B------:R-:W-:Y:S02]  /*0420*/  VIADD R0, R0, 0x8 ;  /* 0x0000000800007836 */ /* 0x000fe40000000000 */
[----:B------:R-:W-:Y:S01]  /*0430*/  IMAD R8, R3, R8, RZ ;  /* 0x0000000803087224 */ /* 0x000fe200078e02ff */
[----:B------:R-:W-:-:S03]  /*0440*/  IADD3 R3, PT, PT, R5, 0x2, RZ ;  /* 0x0000000205037810 */ /* 0x000fc60007ffe0ff */
[----:B------:R-:W-:-:S04]  /*0450*/  IMAD R8, R5, R8, RZ ;  /* 0x0000000805087224 */ /* 0x000fc800078e02ff */
        /* <DEDUP_REMOVED lines=8> */
[----:B------:R-:W-:-:S07]  /*04e0*/  IMAD R3, R3, R8, RZ ;  /* 0x0000000803037224 */ /* 0x000fce00078e02ff */
.L_x_8:
[----:B------:R-:W-:Y:S05]  /*04f0*/  BSYNC.RECONVERGENT B2 ;  /* 0x0000000000027941 */ /* 0x000fea0003800200 */
.L_x_7:
[----:B------:R-:W-:-:S13]  /*0500*/  ISETP.NE.OR P0, PT, R0, RZ, P0 ;  /* 0x000000ff0000720c */ /* 0x000fda0000705670 */
[----:B------:R-:W-:Y:S05]  /*0510*/  @!P0 BRA `(.L_x_9) ;  /* 0x0000000000288947 */ /* 0x000fea0003800000 */
.L_x_3:
[----:B------:R-:W-:Y:S01]  /*0520*/  VIADD R0, R0, 0x4 ;  /* 0x0000000400007836 */ /* 0x000fe20000000000 */
[----:B------:R-:W-:-:S04]  /*0530*/  IADD3 R8, PT, PT, R5, -0x1, RZ ;  /* 0xffffffff05087810 */ /* 0x000fc80007ffe0ff */
[----:B------:R-:W-:Y:S01]  /*0540*/  ISETP.NE.AND P0, PT, R0, RZ, PT ;  /* 0x000000ff0000720c */ /* 0x000fe20003f05270 */
[----:B------:R-:W-:Y:S01]  /*0550*/  IMAD R8, R8, R3, RZ ;  /* 0x0000000308087224 */ /* 0x000fe200078e02ff */
[----:B------:R-:W-:-:S03]  /*0560*/  IADD3 R3, PT, PT, R5, 0x2, RZ ;  /* 0x0000000205037810 */ /* 0x000fc60007ffe0ff */
[----:B------:R-:W-:-:S04]  /*0570*/  IMAD R8, R8, R5, RZ ;  /* 0x0000000508087224 */ /* 0x000fc800078e02ff */
[----:B------:R-:W-:Y:S01]  /*0580*/  IMAD R8, R8, R5, R8 ;  /* 0x0000000508087224 */ /* 0x000fe200078e0208 */
[----:B------:R-:W-:-:S03]  /*0590*/  IADD3 R5, PT, PT, R5, 0x4, RZ ;  /* 0x0000000405057810 */ /* 0x000fc60007ffe0ff */
[----:B------:R-:W-:Y:S01]  /*05a0*/  IMAD R3, R3, R8, RZ ;  /* 0x0000000803037224 */ /* 0x000fe200078e02ff */
[----:B------:R-:W-:Y:S06]  /*05b0*/  @P0 BRA `(.L_x_3) ;  /* 0xfffffffc00d80947 */ /* 0x000fec000383ffff */
.L_x_9:
[----:B------:R-:W-:Y:S05]  /*05c0*/  BSYNC.RECONVERGENT B0 ;  /* 0x0000000000007941 */ /* 0x000fea0003800200 */
.L_x_2:
[----:B------:R-:W-:-:S07]  /*05d0*/  VIADD R8, R5, 0xffffffff ;  /* 0xffffffff05087836 */ /* 0x000fce0000000000 */
.L_x_1:
[----:B------:R-:W-:Y:S05]  /*05e0*/  BSYNC.RECONVERGENT B1 ;  /* 0x0000000000017941 */ /* 0x000fea0003800200 */
.L_x_0:
[----:B------:R-:W-:Y:S01]  /*05f0*/  ISETP.NE.AND P0, PT, R4, RZ, PT ;  /* 0x000000ff0400720c */ /* 0x000fe20003f05270 */
[----:B------:R-:W-:Y:S01]  /*0600*/  BSSY.RECONVERGENT B0, `(.L_x_10) ;  /* 0x0000009000007945 */ /* 0x000fe20003800200 */
[----:B------:R-:W-:-:S11]  /*0610*/  MOV R0, 0x0 ;  /* 0x0000000000007802 */ /* 0x000fd60000000f00 */
[----:B------:R-:W-:Y:S05]  /*0620*/  @!P0 BRA `(.L_x_11) ;  /* 0x0000000000188947 */ /* 0x000fea0003800000 */
[----:B------:R-:W-:-:S07]  /*0630*/  IADD3 R4, PT, PT, -R4, RZ, RZ ;  /* 0x000000ff04047210 */ /* 0x000fce0007ffe1ff */
.L_x_12:
[----:B------:R-:W-:Y:S01]  /*0640*/  IADD3 R4, PT, PT, R4, 0x1, RZ ;  /* 0x0000000104047810 */ /* 0x000fe20007ffe0ff */
[----:B------:R-:W-:Y:S02]  /*0650*/  IMAD R3, R3, R8, RZ ;  /* 0x0000000803037224 */ /* 0x000fe400078e02ff */
[----:B------:R-:W-:Y:S01]  /*0660*/  VIADD R8, R8, 0x1 ;  /* 0x0000000108087836 */ /* 0x000fe20000000000 */
[----:B------:R-:W-:-:S13]  /*0670*/  ISETP.NE.AND P0, PT, R4, RZ, PT ;  /* 0x000000ff0400720c */ /* 0x000fda0003f05270 */
[----:B------:R-:W-:Y:S05]  /*0680*/  @P0 BRA `(.L_x_12) ;  /* 0xfffffffc00ec0947 */ /* 0x000fea000383ffff */
.L_x_11:
[----:B------:R-:W-:Y:S05]  /*0690*/  BSYNC.RECONVERGENT B0 ;  /* 0x0000000000007941 */ /* 0x000fea0003800200 */
.L_x_10:
[----:B------:R0:W1:Y:S01]  /*06a0*/  LDC.64 R8, c[0x4][R0] ;  /* 0x0100000000087b82 */ /* 0x0000620000000a00 */
[----:B------:R0:W-:Y:S01]  /*06b0*/  STL.64 [R1], R2 ;  /* 0x0000000201007387 */ /* 0x0001e20000100a00 */
[----:B------:R-:W2:Y:S02]  /*06c0*/  LDCU.64 UR4, c[0x4][0x8] ;  /* 0x01000100ff0477ac */ /* 0x000ea40008000a00 */
[----:B--2---:R-:W-:Y:S02]  /*06d0*/  MOV R4, UR4 ;  /* 0x0000000400047c02 */ /* 0x004fe40008000f00 */
[----:B0-----:R-:W-:-:S07]  /*06e0*/  MOV R5, UR5 ;  /* 0x0000000500057c02 */ /* 0x001fce0008000f00 */
[----:B------:R-:W-:-:S07]  /*06f0*/  LEPC R20, `(.L_x_13) ;  /* 0x000000001014794e */ /* 0x000fce0000000000 */
[----:B-1----:R-:W-:Y:S05]  /*0700*/  CALL.ABS.NOINC R8 ;  /* 0x0000000008007343 */ /* 0x002fea0003c00000 */
.L_x_13:
[----:B------:R-:W-:Y:S05]  /*0710*/  EXIT ;  /* 0x000000000000794d */ /* 0x000fea0003800000 */
.L_x_14:
[----:B------:R-:W-:-:S00]  /*0720*/  BRA `(.L_x_14) ;  /* 0xfffffffc00fc7947 */ /* 0x000fc0000383ffff */
[----:B------:R-:W-:-:S00]  /*0730*/  NOP ;  /* 0x0000000000007918 */ /* 0x000fc00000000000 */
        /* <DEDUP_REMOVED lines=12> */
.L_x_15:


//--------------------- .nv.global.init           --------------------------
	.section	.nv.global.init,"aw",@progbits
.nv.global.init:
	.type		$str,@object
	.size		$str,(.L_0 - $str)
$str:
        /*0000*/ 	.byte	0x25, 0x64, 0x21, 0x20, 0x3d, 0x20, 0x25, 0x64, 0x0a, 0x00
.L_0:


//--------------------- .nv.shared.reserved.0     --------------------------
	.section	.nv.shared.reserved.0,"aw",@nobits
	.weak		__nv_reservedSMEM_offset_0_alias
	.size		__nv_reservedSMEM_offset_0_alias, 0, 64
	.other		__nv_reservedSMEM_offset_0_alias,@"STO_CUDA_RESERVED_SHARED STV_DEFAULT"
__nv_reservedSMEM_offset_0_alias:
	.zero		0
	.zero		64


//--------------------- .nv.constant0._Z12simpleKernelv --------------------------
	.section	.nv.constant0._Z12simpleKernelv,"a",@progbits
	.sectionflags	@""
	.align	4
.nv.constant0._Z12simpleKernelv:
	.zero		896


//--------------------- SYMBOLS --------------------------

	.type		.nv.reservedSmem.offset0,@object
	.size		.nv.reservedSmem.offset0,0x4
	.type		vprintf,@function
